//
// Generated by NVIDIA NVVM Compiler
//
// Compiler Build ID: CL-36424714
// Cuda compilation tools, release 13.0, V13.0.88
// Based on NVVM 20.0.0
//

.version 9.0
.target sm_100
.address_size 64

	// .globl	default_function_kernel

.visible .entry default_function_kernel(
	.param .u64 .ptr .align 1 default_function_kernel_param_0
)
.maxntid 4
{
	.reg .pred 	%p<4>;
	.reg .b32 	%r<5>;
	.reg .b64 	%rd<5>;

	ld.param.u64 	%rd1, [default_function_kernel_param_0];
	mov.u32 	%r1, %tid.x;
	setp.eq.s32 	%p1, %r1, 3;
	setp.eq.s32 	%p2, %r1, 2;
	setp.eq.s32 	%p3, %r1, 1;
	selp.b32 	%r2, 12, 3, %p3;
	selp.b32 	%r3, 9, %r2, %p2;
	selp.b32 	%r4, 15, %r3, %p1;
	cvta.to.global.u64 	%rd2, %rd1;
	mul.wide.u32 	%rd3, %r1, 4;
	add.s64 	%rd4, %rd2, %rd3;
	st.global.u32 	[%rd4], %r4;
	ret;

}


// ===== COMPILED SASS (sm_100) =====

	.target	sm_100

	.elftype	@"ET_EXEC"


//--------------------- .note.nv.tkinfo           --------------------------
	.section	.note.nv.tkinfo,"",@"SHT_NOTE"
	.sectionflags	@"SHF_NOTE_NV_TKINFO"
	.tkinfo
        /*0018*/ 	.word	0x00000002
        /*0030*/ 	.string	""
        /*0030*/ 	.string	"ptxas"
        /*0030*/ 	.string	"Cuda compilation tools, release 13.0, V13.0.88"
        /*0030*/ 	.string	"Build cuda_13.0.r13.0/compiler.36424714_0"
        /*0030*/ 	.string	"-arch sm_100 -m 64 "



//--------------------- .note.nv.cuinfo           --------------------------
	.section	.note.nv.cuinfo,"",@"SHT_NOTE"
	.sectionflags	@"SHF_NOTE_NV_CUINFO"
        /*0018*/ 	.short	0x0002
        /*001a*/ 	.short	0x0064
        /*001c*/ 	.short	0x0082
	.zero		2


//--------------------- .nv.info                  --------------------------
	.section	.nv.info,"",@"SHT_CUDA_INFO"
	.align	4


	//----- nvinfo : EIATTR_REGCOUNT
	.align		4
        /*0000*/ 	.byte	0x04, 0x2f
        /*0002*/ 	.short	(.L_1 - .L_0)
	.align		4
.L_0:
        /*0004*/ 	.word	index@(default_function_kernel)
        /*0008*/ 	.word	0x00000008


	//----- nvinfo : EIATTR_FRAME_SIZE
	.align		4
.L_1:
        /*000c*/ 	.byte	0x04, 0x11
        /*000e*/ 	.short	(.L_3 - .L_2)
	.align		4
.L_2:
        /*0010*/ 	.word	index@(default_function_kernel)
        /*0014*/ 	.word	0x00000000


	//----- nvinfo : EIATTR_MIN_STACK_SIZE
	.align		4
.L_3:
        /*0018*/ 	.byte	0x04, 0x12
        /*001a*/ 	.short	(.L_5 - .L_4)
	.align		4
.L_4:
        /*001c*/ 	.word	index@(default_function_kernel)
        /*0020*/ 	.word	0x00000000
.L_5:


//--------------------- .nv.compat                --------------------------
	.section	.nv.compat,"",@"SHT_CUDA_COMPAT_INFO"
	.align	4
        /*0000*/ 	.byte	0x02, 0x09, 0x00, 0x00, 0x02, 0x02, 0x01, 0x00, 0x02, 0x05, 0x05, 0x00, 0x03, 0x07, 0x01, 0x01
        /*0010*/ 	.byte	0x02, 0x03, 0x00, 0x00, 0x02, 0x06, 0x01, 0x00, 0x04, 0x0b, 0x08, 0x00, 0x09, 0x00, 0x00, 0x00
        /*0020*/ 	.byte	0x00, 0x00, 0x00, 0x00


//--------------------- .nv.info.default_function_kernel --------------------------
	.section	.nv.info.default_function_kernel,"",@"SHT_CUDA_INFO"
	.sectionflags	@""
	.align	4


	//----- nvinfo : EIATTR_CUDA_API_VERSION
	.align		4
        /*0000*/ 	.byte	0x04, 0x37
        /*0002*/ 	.short	(.L_7 - .L_6)
.L_6:
        /*0004*/ 	.word	0x00000082


	//----- nvinfo : EIATTR_KPARAM_INFO
	.align		4
.L_7:
        /*0008*/ 	.byte	0x04, 0x17
        /*000a*/ 	.short	(.L_9 - .L_8)
.L_8:
        /*000c*/ 	.word	0x00000000
        /*0010*/ 	.short	0x0000
        /*0012*/ 	.short	0x0000
        /*0014*/ 	.byte	0x00, 0xf5, 0x21, 0x00


	//----- nvinfo : EIATTR_SPARSE_MMA_MASK
	.align		4
.L_9:
        /*0018*/ 	.byte	0x03, 0x50
        /*001a*/ 	.short	0x0000


	//----- nvinfo : EIATTR_MAXREG_COUNT
	.align		4
        /*001c*/ 	.byte	0x03, 0x1b
        /*001e*/ 	.short	0x00ff


	//----- nvinfo : EIATTR_MERCURY_ISA_VERSION
	.align		4
        /*0020*/ 	.byte	0x03, 0x5f
        /*0022*/ 	.short	0x0101


	//----- nvinfo : EIATTR_VRC_CTA_INIT_COUNT
	.align		4
        /*0024*/ 	.byte	0x02, 0x4a
	.zero		1
	.zero		1


	//----- nvinfo : EIATTR_EXIT_INSTR_OFFSETS
	.align		4
        /*0028*/ 	.byte	0x04, 0x1c
        /*002a*/ 	.short	(.L_11 - .L_10)


	//   ....[0]....
.L_10:
        /*002c*/ 	.word	0x000000d0


	//----- nvinfo : EIATTR_MAX_THREADS
	.align		4
.L_11:
        /*0030*/ 	.byte	0x04, 0x05
        /*0032*/ 	.short	(.L_13 - .L_12)
.L_12:
        /*0034*/ 	.word	0x00000004
        /*0038*/ 	.word	0x00000001
        /*003c*/ 	.word	0x00000001


	//----- nvinfo : EIATTR_CBANK_PARAM_SIZE
	.align		4
.L_13:
        /*0040*/ 	.byte	0x03, 0x19
        /*0042*/ 	.short	0x0008


	//----- nvinfo : EIATTR_PARAM_CBANK
	.align		4
        /*0044*/ 	.byte	0x04, 0x0a
        /*0046*/ 	.short	(.L_15 - .L_14)
	.align		4
.L_14:
        /*0048*/ 	.word	index@(.nv.constant0.default_function_kernel)
        /*004c*/ 	.short	0x0380
        /*004e*/ 	.short	0x0008


	//----- nvinfo : EIATTR_SW_WAR
	.align		4
.L_15:
        /*0050*/ 	.byte	0x04, 0x36
        /*0052*/ 	.short	(.L_17 - .L_16)
.L_16:
        /*0054*/ 	.word	0x00000008
.L_17:


//--------------------- .nv.callgraph             --------------------------
	.section	.nv.callgraph,"",@"SHT_CUDA_CALLGRAPH"
	.align	4
	.sectionentsize	8
	.align		4
        /*0000*/ 	.word	0x00000000
	.align		4
        /*0004*/ 	.word	0xffffffff
	.align		4
        /*0008*/ 	.word	0x00000000
	.align		4
        /*000c*/ 	.word	0xfffffffe
	.align		4
        /*0010*/ 	.word	0x00000000
	.align		4
        /*0014*/ 	.word	0xfffffffd
	.align		4
        /*0018*/ 	.word	0x00000000
	.align		4
        /*001c*/ 	.word	0xfffffffc


//--------------------- .text.default_function_kernel --------------------------
	.section	.text.default_function_kernel,"ax",@progbits
	.align	128
        .global         default_function_kernel
        .type           default_function_kernel,@function
        .size           default_function_kernel,(.L_x_1 - default_function_kernel)
        .other          default_function_kernel,@"STO_CUDA_ENTRY STV_DEFAULT"
default_function_kernel:
.text.default_function_kernel:
[----:B------:R-:W-:Y:S01]  /*0000*/  LDC R1, c[0x0][0x37c] ;  /* 0x0000df00ff017b82 */ /* 0x000fe20000000800 */
[----:B------:R-:W0:Y:S07]  /*0010*/  S2R R5, SR_TID.X ;  /* 0x0000000000057919 */ /* 0x000e2e0000002100 */
[----:B------:R-:W1:Y:S01]  /*0020*/  LDC.64 R2, c[0x0][0x380] ;  /* 0x0000e000ff027b82 */ /* 0x000e620000000a00 */
[----:B------:R-:W2:Y:S01]  /*0030*/  LDCU.64 UR4, c[0x0][0x358] ;  /* 0x00006b00ff0477ac */ /* 0x000ea20008000a00 */
[----:B------:R-:W-:Y:S01]  /*0040*/  IMAD.MOV.U32 R0, RZ, RZ, 0xc ;  /* 0x0000000cff007424 */ /* 0x000fe200078e00ff */
[C---:B0-----:R-:W-:Y:S01]  /*0050*/  ISETP.NE.AND P1, PT, R5.reuse, 0x1, PT ;  /* 0x000000010500780c */ /* 0x041fe20003f25270 */
[C---:B-1----:R-:W-:Y:S01]  /*0060*/  IMAD.WIDE.U32 R2, R5.reuse, 0x4, R2 ;  /* 0x0000000405027825 */ /* 0x042fe200078e0002 */
[----:B------:R-:W-:-:S02]  /*0070*/  ISETP.NE.AND P0, PT, R5, 0x2, PT ;  /* 0x000000020500780c */ /* 0x000fc40003f05270 */
[----:B------:R-:W-:Y:S02]  /*0080*/  SEL R0, R0, 0x3, !P1 ;  /* 0x0000000300007807 */ /* 0x000fe40004800000 */
[----:B------:R-:W-:Y:S02]  /*0090*/  ISETP.NE.AND P1, PT, R5, 0x3, PT ;  /* 0x000000030500780c */ /* 0x000fe40003f25270 */
[----:B------:R-:W-:-:S04]  /*00a0*/  SEL R0, R0, 0x9, P0 ;  /* 0x0000000900007807 */ /* 0x000fc80000000000 */
[----:B------:R-:W-:-:S05]  /*00b0*/  SEL R5, R0, 0xf, P1 ;  /* 0x0000000f00057807 */ /* 0x000fca0000800000 */
[----:B--2---:R-:W-:Y:S01]  /*00c0*/  STG.E desc[UR4][R2.64], R5 ;  /* 0x0000000502007986 */ /* 0x004fe2000c101904 */
[----:B------:R-:W-:Y:S05]  /*00d0*/  EXIT ;  /* 0x000000000000794d */ /* 0x000fea0003800000 */
.L_x_0:
[----:B------:R-:W-:-:S00]  /*00e0*/  BRA `(.L_x_0) ;  /* 0xfffffffc00fc7947 */ /* 0x000fc0000383ffff */
[----:B------:R-:W-:-:S00]  /*00f0*/  NOP ;  /* 0x0000000000007918 */ /* 0x000fc00000000000 */
        /* <DEDUP_REMOVED lines=8> */
.L_x_1:


//--------------------- .nv.shared.reserved.0     --------------------------
	.section	.nv.shared.reserved.0,"aw",@nobits
	.weak		__nv_reservedSMEM_offset_0_alias
	.size		__nv_reservedSMEM_offset_0_alias, 0, 64
	.other		__nv_reservedSMEM_offset_0_alias,@"STO_CUDA_RESERVED_SHARED STV_DEFAULT"
__nv_reservedSMEM_offset_0_alias:
	.zero		0
	.zero		64


//--------------------- .nv.constant0.default_function_kernel --------------------------
	.section	.nv.constant0.default_function_kernel,"a",@progbits
	.sectionflags	@""
	.align	4
.nv.constant0.default_function_kernel:
	.zero		904


//--------------------- SYMBOLS --------------------------

	.type		.nv.reservedSmem.offset0,@object
	.size		.nv.reservedSmem.offset0,0x4
